//
// Generated by NVIDIA NVVM Compiler
//
// Compiler Build ID: CL-36424714
// Cuda compilation tools, release 13.0, V13.0.88
// Based on NVVM 20.0.0
//

.version 9.0
.target sm_100
.address_size 64

	// .globl	_Z15refineGradientsPdS_ii

.visible .entry _Z15refineGradientsPdS_ii(
	.param .u64 .ptr .align 1 _Z15refineGradientsPdS_ii_param_0,
	.param .u64 .ptr .align 1 _Z15refineGradientsPdS_ii_param_1,
	.param .u32 _Z15refineGradientsPdS_ii_param_2,
	.param .u32 _Z15refineGradientsPdS_ii_param_3
)
{
	.reg .pred 	%p<4>;
	.reg .b32 	%r<18>;
	.reg .b32 	%f<6>;
	.reg .b64 	%rd<12>;
	.reg .b64 	%fd<20>;

	ld.param.u64 	%rd1, [_Z15refineGradientsPdS_ii_param_0];
	ld.param.u64 	%rd2, [_Z15refineGradientsPdS_ii_param_1];
	ld.param.u32 	%r4, [_Z15refineGradientsPdS_ii_param_2];
	ld.param.u32 	%r5, [_Z15refineGradientsPdS_ii_param_3];
	mov.u32 	%r6, %ctaid.x;
	mov.u32 	%r7, %ntid.x;
	mov.u32 	%r8, %tid.x;
	mad.lo.s32 	%r9, %r6, %r7, %r8;
	mov.u32 	%r10, %ctaid.y;
	mov.u32 	%r11, %ntid.y;
	mov.u32 	%r12, %tid.y;
	mad.lo.s32 	%r2, %r10, %r11, %r12;
	add.s32 	%r13, %r5, -2;
	setp.ge.s32 	%p1, %r2, %r13;
	add.s32 	%r14, %r4, -2;
	setp.ge.s32 	%p2, %r9, %r14;
	or.pred  	%p3, %p1, %p2;
	@%p3 bra 	$L__BB0_2;
	cvta.to.global.u64 	%rd3, %rd2;
	cvta.to.global.u64 	%rd4, %rd1;
	add.s32 	%r15, %r2, 2;
	mad.lo.s32 	%r16, %r4, %r15, %r9;
	mul.wide.s32 	%rd5, %r16, 8;
	add.s64 	%rd6, %rd3, %rd5;
	ld.global.f64 	%fd1, [%rd6];
	ld.global.f64 	%fd2, [%rd6+8];
	fma.rn.f64 	%fd3, %fd2, 0d4000000000000000, %fd1;
	ld.global.f64 	%fd4, [%rd6+16];
	add.f64 	%fd5, %fd4, %fd3;
	mad.lo.s32 	%r17, %r4, %r2, %r9;
	mul.wide.s32 	%rd7, %r17, 8;
	add.s64 	%rd8, %rd3, %rd7;
	ld.global.f64 	%fd6, [%rd8];
	ld.global.f64 	%fd7, [%rd8+8];
	fma.rn.f64 	%fd8, %fd7, 0d4000000000000000, %fd6;
	ld.global.f64 	%fd9, [%rd8+16];
	add.f64 	%fd10, %fd9, %fd8;
	sub.f64 	%fd11, %fd5, %fd10;
	cvt.rn.f32.f64 	%f1, %fd11;
	mul.wide.s32 	%rd9, %r4, 8;
	add.s64 	%rd10, %rd8, %rd9;
	ld.global.f64 	%fd12, [%rd10+16];
	fma.rn.f64 	%fd13, %fd12, 0d4000000000000000, %fd9;
	add.f64 	%fd14, %fd4, %fd13;
	ld.global.f64 	%fd15, [%rd10];
	fma.rn.f64 	%fd16, %fd15, 0d4000000000000000, %fd6;
	add.f64 	%fd17, %fd1, %fd16;
	sub.f64 	%fd18, %fd14, %fd17;
	cvt.rn.f32.f64 	%f2, %fd18;
	mul.f32 	%f3, %f2, %f2;
	fma.rn.f32 	%f4, %f1, %f1, %f3;
	sqrt.rn.f32 	%f5, %f4;
	cvt.f64.f32 	%fd19, %f5;
	add.s64 	%rd11, %rd4, %rd7;
	st.global.f64 	[%rd11], %fd19;
$L__BB0_2:
	ret;

}


// ===== COMPILED SASS (sm_100) =====

	.target	sm_100

	.elftype	@"ET_EXEC"


//--------------------- .note.nv.tkinfo           --------------------------
	.section	.note.nv.tkinfo,"",@"SHT_NOTE"
	.sectionflags	@"SHF_NOTE_NV_TKINFO"
	.tkinfo
        /*0018*/ 	.word	0x00000002
        /*0030*/ 	.string	""
        /*0030*/ 	.string	"ptxas"
        /*0030*/ 	.string	"Cuda compilation tools, release 13.0, V13.0.88"
        /*0030*/ 	.string	"Build cuda_13.0.r13.0/compiler.36424714_0"
        /*0030*/ 	.string	"-arch sm_100 -m 64 "



//--------------------- .note.nv.cuinfo           --------------------------
	.section	.note.nv.cuinfo,"",@"SHT_NOTE"
	.sectionflags	@"SHF_NOTE_NV_CUINFO"
        /*0018*/ 	.short	0x0002
        /*001a*/ 	.short	0x0064
        /*001c*/ 	.short	0x0082
	.zero		2


//--------------------- .nv.info                  --------------------------
	.section	.nv.info,"",@"SHT_CUDA_INFO"
	.align	4


	//----- nvinfo : EIATTR_REGCOUNT
	.align		4
        /*0000*/ 	.byte	0x04, 0x2f
        /*0002*/ 	.short	(.L_1 - .L_0)
	.align		4
.L_0:
        /*0004*/ 	.word	index@(_Z15refineGradientsPdS_ii)
        /*0008*/ 	.word	0x0000001c


	//----- nvinfo : EIATTR_FRAME_SIZE
	.align		4
.L_1:
        /*000c*/ 	.byte	0x04, 0x11
        /*000e*/ 	.short	(.L_3 - .L_2)
	.align		4
.L_2:
        /*0010*/ 	.word	index@($__internal_0_$__cuda_sm20_sqrt_rn_f32_slowpath)
        /*0014*/ 	.word	0x00000000


	//----- nvinfo : EIATTR_FRAME_SIZE
	.align		4
.L_3:
        /*0018*/ 	.byte	0x04, 0x11
        /*001a*/ 	.short	(.L_5 - .L_4)
	.align		4
.L_4:
        /*001c*/ 	.word	index@(_Z15refineGradientsPdS_ii)
        /*0020*/ 	.word	0x00000000


	//----- nvinfo : EIATTR_MIN_STACK_SIZE
	.align		4
.L_5:
        /*0024*/ 	.byte	0x04, 0x12
        /*0026*/ 	.short	(.L_7 - .L_6)
	.align		4
.L_6:
        /*0028*/ 	.word	index@(_Z15refineGradientsPdS_ii)
        /*002c*/ 	.word	0x00000000
.L_7:


//--------------------- .nv.compat                --------------------------
	.section	.nv.compat,"",@"SHT_CUDA_COMPAT_INFO"
	.align	4
        /*0000*/ 	.byte	0x02, 0x09, 0x00, 0x00, 0x02, 0x02, 0x01, 0x00, 0x02, 0x05, 0x05, 0x00, 0x03, 0x07, 0x01, 0x01
        /*0010*/ 	.byte	0x02, 0x03, 0x00, 0x00, 0x02, 0x06, 0x01, 0x00, 0x04, 0x0b, 0x08, 0x00, 0x01, 0x00, 0x00, 0x00
        /*0020*/ 	.byte	0x00, 0x00, 0x00, 0x00


//--------------------- .nv.info._Z15refineGradientsPdS_ii --------------------------
	.section	.nv.info._Z15refineGradientsPdS_ii,"",@"SHT_CUDA_INFO"
	.sectionflags	@""
	.align	4


	//----- nvinfo : EIATTR_CUDA_API_VERSION
	.align		4
        /*0000*/ 	.byte	0x04, 0x37
        /*0002*/ 	.short	(.L_9 - .L_8)
.L_8:
        /*0004*/ 	.word	0x00000082


	//----- nvinfo : EIATTR_KPARAM_INFO
	.align		4
.L_9:
        /*0008*/ 	.byte	0x04, 0x17
        /*000a*/ 	.short	(.L_11 - .L_10)
.L_10:
        /*000c*/ 	.word	0x00000000
        /*0010*/ 	.short	0x0003
        /*0012*/ 	.short	0x0014
        /*0014*/ 	.byte	0x00, 0xf0, 0x11, 0x00


	//----- nvinfo : EIATTR_KPARAM_INFO
	.align		4
.L_11:
        /*0018*/ 	.byte	0x04, 0x17
        /*001a*/ 	.short	(.L_13 - .L_12)
.L_12:
        /*001c*/ 	.word	0x00000000
        /*0020*/ 	.short	0x0002
        /*0022*/ 	.short	0x0010
        /*0024*/ 	.byte	0x00, 0xf0, 0x11, 0x00


	//----- nvinfo : EIATTR_KPARAM_INFO
	.align		4
.L_13:
        /*0028*/ 	.byte	0x04, 0x17
        /*002a*/ 	.short	(.L_15 - .L_14)
.L_14:
        /*002c*/ 	.word	0x00000000
        /*0030*/ 	.short	0x0001
        /*0032*/ 	.short	0x0008
        /*0034*/ 	.byte	0x00, 0xf5, 0x21, 0x00


	//----- nvinfo : EIATTR_KPARAM_INFO
	.align		4
.L_15:
        /*0038*/ 	.byte	0x04, 0x17
        /*003a*/ 	.short	(.L_17 - .L_16)
.L_16:
        /*003c*/ 	.word	0x00000000
        /*0040*/ 	.short	0x0000
        /*0042*/ 	.short	0x0000
        /*0044*/ 	.byte	0x00, 0xf5, 0x21, 0x00


	//----- nvinfo : EIATTR_SPARSE_MMA_MASK
	.align		4
.L_17:
        /*0048*/ 	.byte	0x03, 0x50
        /*004a*/ 	.short	0x0000


	//----- nvinfo : EIATTR_MAXREG_COUNT
	.align		4
        /*004c*/ 	.byte	0x03, 0x1b
        /*004e*/ 	.short	0x00ff


	//----- nvinfo : EIATTR_MERCURY_ISA_VERSION
	.align		4
        /*0050*/ 	.byte	0x03, 0x5f
        /*0052*/ 	.short	0x0101


	//----- nvinfo : EIATTR_VRC_CTA_INIT_COUNT
	.align		4
        /*0054*/ 	.byte	0x02, 0x4a
	.zero		1
	.zero		1


	//----- nvinfo : EIATTR_EXIT_INSTR_OFFSETS
	.align		4
        /*0058*/ 	.byte	0x04, 0x1c
        /*005a*/ 	.short	(.L_19 - .L_18)


	//   ....[0]....
.L_18:
        /*005c*/ 	.word	0x000000e0


	//   ....[1]....
        /*0060*/ 	.word	0x000003f0


	//----- nvinfo : EIATTR_CRS_STACK_SIZE
	.align		4
.L_19:
        /*0064*/ 	.byte	0x04, 0x1e
        /*0066*/ 	.short	(.L_21 - .L_20)
.L_20:
        /*0068*/ 	.word	0x00000000


	//----- nvinfo : EIATTR_CBANK_PARAM_SIZE
	.align		4
.L_21:
        /*006c*/ 	.byte	0x03, 0x19
        /*006e*/ 	.short	0x0018


	//----- nvinfo : EIATTR_PARAM_CBANK
	.align		4
        /*0070*/ 	.byte	0x04, 0x0a
        /*0072*/ 	.short	(.L_23 - .L_22)
	.align		4
.L_22:
        /*0074*/ 	.word	index@(.nv.constant0._Z15refineGradientsPdS_ii)
        /*0078*/ 	.short	0x0380
        /*007a*/ 	.short	0x0018


	//----- nvinfo : EIATTR_SW_WAR
	.align		4
.L_23:
        /*007c*/ 	.byte	0x04, 0x36
        /*007e*/ 	.short	(.L_25 - .L_24)
.L_24:
        /*0080*/ 	.word	0x00000008
.L_25:


//--------------------- .nv.callgraph             --------------------------
	.section	.nv.callgraph,"",@"SHT_CUDA_CALLGRAPH"
	.align	4
	.sectionentsize	8
	.align		4
        /*0000*/ 	.word	0x00000000
	.align		4
        /*0004*/ 	.word	0xffffffff
	.align		4
        /*0008*/ 	.word	0x00000000
	.align		4
        /*000c*/ 	.word	0xfffffffe
	.align		4
        /*0010*/ 	.word	0x00000000
	.align		4
        /*0014*/ 	.word	0xfffffffd
	.align		4
        /*0018*/ 	.word	0x00000000
	.align		4
        /*001c*/ 	.word	0xfffffffc


//--------------------- .text._Z15refineGradientsPdS_ii --------------------------
	.section	.text._Z15refineGradientsPdS_ii,"ax",@progbits
	.align	128
        .global         _Z15refineGradientsPdS_ii
        .type           _Z15refineGradientsPdS_ii,@function
        .size           _Z15refineGradientsPdS_ii,(.L_x_5 - _Z15refineGradientsPdS_ii)
        .other          _Z15refineGradientsPdS_ii,@"STO_CUDA_ENTRY STV_DEFAULT"
_Z15refineGradientsPdS_ii:
.text._Z15refineGradientsPdS_ii:
[----:B------:R-:W-:Y:S01]  /*0000*/  LDC R1, c[0x0][0x37c] ;  /* 0x0000df00ff017b82 */ /* 0x000fe20000000800 */
[----:B------:R-:W0:Y:S07]  /*0010*/  S2R R0, SR_TID.X ;  /* 0x0000000000007919 */ /* 0x000e2e0000002100 */
[----:B------:R-:W0:Y:S01]  /*0020*/  S2UR UR4, SR_CTAID.X ;  /* 0x00000000000479c3 */ /* 0x000e220000002500 */
[----:B------:R-:W1:Y:S07]  /*0030*/  S2R R5, SR_TID.Y ;  /* 0x0000000000057919 */ /* 0x000e6e0000002200 */
[----:B------:R-:W0:Y:S08]  /*0040*/  LDC R3, c[0x0][0x360] ;  /* 0x0000d800ff037b82 */ /* 0x000e300000000800 */
[----:B------:R-:W2:Y:S08]  /*0050*/  LDC.64 R6, c[0x0][0x390] ;  /* 0x0000e400ff067b82 */ /* 0x000eb00000000a00 */
[----:B------:R-:W1:Y:S08]  /*0060*/  S2UR UR5, SR_CTAID.Y ;  /* 0x00000000000579c3 */ /* 0x000e700000002600 */
[----:B------:R-:W1:Y:S01]  /*0070*/  LDC R4, c[0x0][0x364] ;  /* 0x0000d900ff047b82 */ /* 0x000e620000000800 */
[----:B0-----:R-:W-:Y:S01]  /*0080*/  IMAD R3, R3, UR4, R0 ;  /* 0x0000000403037c24 */ /* 0x001fe2000f8e0200 */
[----:B--2---:R-:W-:-:S04]  /*0090*/  IADD3 R2, PT, PT, R6, -0x2, RZ ;  /* 0xfffffffe06027810 */ /* 0x004fc80007ffe0ff */
[----:B------:R-:W-:Y:S01]  /*00a0*/  ISETP.GE.AND P0, PT, R3, R2, PT ;  /* 0x000000020300720c */ /* 0x000fe20003f06270 */
[----:B-1----:R-:W-:Y:S01]  /*00b0*/  IMAD R0, R4, UR5, R5 ;  /* 0x0000000504007c24 */ /* 0x002fe2000f8e0205 */
[----:B------:R-:W-:-:S04]  /*00c0*/  IADD3 R5, PT, PT, R7, -0x2, RZ ;  /* 0xfffffffe07057810 */ /* 0x000fc80007ffe0ff */
[----:B------:R-:W-:-:S13]  /*00d0*/  ISETP.GE.OR P0, PT, R0, R5, P0 ;  /* 0x000000050000720c */ /* 0x000fda0000706670 */
[----:B------:R-:W-:Y:S05]  /*00e0*/  @P0 EXIT ;  /* 0x000000000000094d */ /* 0x000fea0003800000 */
[----:B------:R-:W0:Y:S01]  /*00f0*/  LDC.64 R10, c[0x0][0x388] ;  /* 0x0000e200ff0a7b82 */ /* 0x000e220000000a00 */
[----:B------:R-:W1:Y:S01]  /*0100*/  LDCU.64 UR4, c[0x0][0x358] ;  /* 0x00006b00ff0477ac */ /* 0x000e620008000a00 */
[C---:B------:R-:W-:Y:S01]  /*0110*/  IMAD R2, R0.reuse, R6, R3 ;  /* 0x0000000600027224 */ /* 0x040fe200078e0203 */
[----:B------:R-:W-:-:S05]  /*0120*/  IADD3 R0, PT, PT, R0, 0x2, RZ ;  /* 0x0000000200007810 */ /* 0x000fca0007ffe0ff */
[----:B------:R-:W-:Y:S02]  /*0130*/  IMAD R3, R0, R6, R3 ;  /* 0x0000000600037224 */ /* 0x000fe400078e0203 */
[----:B0-----:R-:W-:-:S04]  /*0140*/  IMAD.WIDE R16, R2, 0x8, R10 ;  /* 0x0000000802107825 */ /* 0x001fc800078e020a */
[----:B------:R-:W-:Y:S01]  /*0150*/  IMAD.WIDE R10, R3, 0x8, R10 ;  /* 0x00000008030a7825 */ /* 0x000fe200078e020a */
[----:B-1----:R-:W2:Y:S03]  /*0160*/  LDG.E.64 R8, desc[UR4][R16.64] ;  /* 0x0000000410087981 */ /* 0x002ea6000c1e1b00 */
[----:B------:R-:W-:Y:S01]  /*0170*/  IMAD.WIDE R20, R6, 0x8, R16 ;  /* 0x0000000806147825 */ /* 0x000fe200078e0210 */
[----:B------:R-:W3:Y:S04]  /*0180*/  LDG.E.64 R4, desc[UR4][R16.64+0x10] ;  /* 0x0000100410047981 */ /* 0x000ee8000c1e1b00 */
[----:B------:R-:W2:Y:S04]  /*0190*/  LDG.E.64 R24, desc[UR4][R20.64] ;  /* 0x0000000414187981 */ /* 0x000ea8000c1e1b00 */
[----:B------:R-:W3:Y:S04]  /*01a0*/  LDG.E.64 R22, desc[UR4][R20.64+0x10] ;  /* 0x0000100414167981 */ /* 0x000ee8000c1e1b00 */
[----:B------:R-:W4:Y:S04]  /*01b0*/  LDG.E.64 R18, desc[UR4][R16.64+0x8] ;  /* 0x0000080410127981 */ /* 0x000f28000c1e1b00 */
[----:B------:R-:W5:Y:S04]  /*01c0*/  LDG.E.64 R12, desc[UR4][R10.64] ;  /* 0x000000040a0c7981 */ /* 0x000f68000c1e1b00 */
[----:B------:R-:W5:Y:S04]  /*01d0*/  LDG.E.64 R14, desc[UR4][R10.64+0x8] ;  /* 0x000008040a0e7981 */ /* 0x000f68000c1e1b00 */
[----:B------:R-:W5:Y:S01]  /*01e0*/  LDG.E.64 R6, desc[UR4][R10.64+0x10] ;  /* 0x000010040a067981 */ /* 0x000f62000c1e1b00 */
[----:B------:R-:W-:Y:S01]  /*01f0*/  BSSY.RECONVERGENT B0, `(.L_x_0) ;  /* 0x000001b000007945 */ /* 0x000fe20003800200 */
[----:B--2---:R-:W-:-:S02]  /*0200*/  DFMA R24, R24, 2, R8 ;  /* 0x400000001818782b */ /* 0x004fc40000000008 */
[----:B---3--:R-:W-:Y:S02]  /*0210*/  DFMA R22, R22, 2, R4 ;  /* 0x400000001616782b */ /* 0x008fe40000000004 */
[----:B----4-:R-:W-:-:S04]  /*0220*/  DFMA R18, R18, 2, R8 ;  /* 0x400000001212782b */ /* 0x010fc80000000008 */
[----:B-----5:R-:W-:Y:S02]  /*0230*/  DADD R24, R12, R24 ;  /* 0x000000000c187229 */ /* 0x020fe40000000018 */
[----:B------:R-:W-:Y:S02]  /*0240*/  DFMA R14, R14, 2, R12 ;  /* 0x400000000e0e782b */ /* 0x000fe4000000000c */
[----:B------:R-:W-:Y:S02]  /*0250*/  DADD R22, R6, R22 ;  /* 0x0000000006167229 */ /* 0x000fe40000000016 */
[----:B------:R-:W-:-:S04]  /*0260*/  DADD R18, R18, R4 ;  /* 0x0000000012127229 */ /* 0x000fc80000000004 */
[----:B------:R-:W-:Y:S02]  /*0270*/  DADD R14, R14, R6 ;  /* 0x000000000e0e7229 */ /* 0x000fe40000000006 */
[----:B------:R-:W-:-:S06]  /*0280*/  DADD R22, R22, -R24 ;  /* 0x0000000016167229 */ /* 0x000fcc0000000818 */
[----:B------:R-:W-:-:S04]  /*0290*/  DADD R14, R14, -R18 ;  /* 0x000000000e0e7229 */ /* 0x000fc80000000812 */
[----:B------:R-:W0:Y:S08]  /*02a0*/  F2F.F32.F64 R22, R22 ;  /* 0x0000001600167310 */ /* 0x000e300000301000 */
[----:B------:R-:W1:Y:S01]  /*02b0*/  F2F.F32.F64 R14, R14 ;  /* 0x0000000e000e7310 */ /* 0x000e620000301000 */
[----:B0-----:R-:W-:-:S04]  /*02c0*/  FMUL R3, R22, R22 ;  /* 0x0000001616037220 */ /* 0x001fc80000400000 */
[----:B-1----:R-:W-:-:S05]  /*02d0*/  FFMA R0, R14, R14, R3 ;  /* 0x0000000e0e007223 */ /* 0x002fca0000000003 */
[----:B------:R-:W-:Y:S01]  /*02e0*/  IADD3 R4, PT, PT, R0, -0xd000000, RZ ;  /* 0xf300000000047810 */ /* 0x000fe20007ffe0ff */
[----:B------:R0:W1:Y:S03]  /*02f0*/  MUFU.RSQ R3, R0 ;  /* 0x0000000000037308 */ /* 0x0000660000001400 */
[----:B------:R-:W-:-:S13]  /*0300*/  ISETP.GT.U32.AND P0, PT, R4, 0x727fffff, PT ;  /* 0x727fffff0400780c */ /* 0x000fda0003f04070 */
[----:B0-----:R-:W-:Y:S05]  /*0310*/  @!P0 BRA `(.L_x_1) ;  /* 0x0000000000108947 */ /* 0x001fea0003800000 */
[----:B------:R-:W-:-:S07]  /*0320*/  MOV R8, 0x340 ;  /* 0x0000034000087802 */ /* 0x000fce0000000f00 */
[----:B-1----:R-:W-:Y:S05]  /*0330*/  CALL.REL.NOINC `($__internal_0_$__cuda_sm20_sqrt_rn_f32_slowpath) ;  /* 0x0000000000307944 */ /* 0x002fea0003c00000 */
[----:B------:R-:W-:Y:S01]  /*0340*/  MOV R4, R3 ;  /* 0x0000000300047202 */ /* 0x000fe20000000f00 */
[----:B------:R-:W-:Y:S06]  /*0350*/  BRA `(.L_x_2) ;  /* 0x0000000000107947 */ /* 0x000fec0003800000 */
.L_x_1:
[----:B-1----:R-:W-:Y:S01]  /*0360*/  FMUL.FTZ R5, R0, R3 ;  /* 0x0000000300057220 */ /* 0x002fe20000410000 */
[----:B------:R-:W-:-:S03]  /*0370*/  FMUL.FTZ R3, R3, 0.5 ;  /* 0x3f00000003037820 */ /* 0x000fc60000410000 */
[----:B------:R-:W-:-:S04]  /*0380*/  FFMA R0, -R5, R5, R0 ;  /* 0x0000000505007223 */ /* 0x000fc80000000100 */
[----:B------:R-:W-:-:S07]  /*0390*/  FFMA R4, R0, R3, R5 ;  /* 0x0000000300047223 */ /* 0x000fce0000000005 */
.L_x_2:
[----:B------:R-:W-:Y:S05]  /*03a0*/  BSYNC.RECONVERGENT B0 ;  /* 0x0000000000007941 */ /* 0x000fea0003800200 */
.L_x_0:
[----:B------:R-:W0:Y:S01]  /*03b0*/  LDC.64 R6, c[0x0][0x380] ;  /* 0x0000e000ff067b82 */ /* 0x000e220000000a00 */
[----:B------:R-:W1:Y:S01]  /*03c0*/  F2F.F64.F32 R4, R4 ;  /* 0x0000000400047310 */ /* 0x000e620000201800 */
[----:B0-----:R-:W-:-:S05]  /*03d0*/  IMAD.WIDE R2, R2, 0x8, R6 ;  /* 0x0000000802027825 */ /* 0x001fca00078e0206 */
[----:B-1----:R-:W-:Y:S01]  /*03e0*/  STG.E.64 desc[UR4][R2.64], R4 ;  /* 0x0000000402007986 */ /* 0x002fe2000c101b04 */
[----:B------:R-:W-:Y:S05]  /*03f0*/  EXIT ;  /* 0x000000000000794d */ /* 0x000fea0003800000 */
        .weak           $__internal_0_$__cuda_sm20_sqrt_rn_f32_slowpath
        .type           $__internal_0_$__cuda_sm20_sqrt_rn_f32_slowpath,@function
        .size           $__internal_0_$__cuda_sm20_sqrt_rn_f32_slowpath,(.L_x_5 - $__internal_0_$__cuda_sm20_sqrt_rn_f32_slowpath)
$__internal_0_$__cuda_sm20_sqrt_rn_f32_slowpath:
[----:B------:R-:W-:-:S13]  /*0400*/  LOP3.LUT P0, RZ, R0, 0x7fffffff, RZ, 0xc0, !PT ;  /* 0x7fffffff00ff7812 */ /* 0x000fda000780c0ff */
[----:B------:R-:W-:Y:S01]  /*0410*/  @!P0 MOV R3, R0 ;  /* 0x0000000000038202 */ /* 0x000fe20000000f00 */
[----:B------:R-:W-:Y:S06]  /*0420*/  @!P0 BRA `(.L_x_3) ;  /* 0x0000000000408947 */ /* 0x000fec0003800000 */
[----:B------:R-:W-:-:S13]  /*0430*/  FSETP.GEU.FTZ.AND P0, PT, R0, RZ, PT ;  /* 0x000000ff0000720b */ /* 0x000fda0003f1e000 */
[----:B------:R-:W-:Y:S01]  /*0440*/  @!P0 MOV R3, 0x7fffffff ;  /* 0x7fffffff00038802 */ /* 0x000fe20000000f00 */
[----:B------:R-:W-:Y:S06]  /*0450*/  @!P0 BRA `(.L_x_3) ;  /* 0x0000000000348947 */ /* 0x000fec0003800000 */
[----:B------:R-:W-:-:S13]  /*0460*/  FSETP.GTU.FTZ.AND P0, PT, |R0|, +INF , PT ;  /* 0x7f8000000000780b */ /* 0x000fda0003f1c200 */
[----:B------:R-:W-:Y:S01]  /*0470*/  @P0 FADD.FTZ R3, R0, 1 ;  /* 0x3f80000000030421 */ /* 0x000fe20000010000 */
[----:B------:R-:W-:Y:S06]  /*0480*/  @P0 BRA `(.L_x_3) ;  /* 0x0000000000280947 */ /* 0x000fec0003800000 */
[----:B------:R-:W-:-:S13]  /*0490*/  FSETP.NEU.FTZ.AND P0, PT, |R0|, +INF , PT ;  /* 0x7f8000000000780b */ /* 0x000fda0003f1d200 */
[----:B------:R-:W-:-:S04]  /*04a0*/  @P0 FFMA R4, R0, 1.84467440737095516160e+19, RZ ;  /* 0x5f80000000040823 */ /* 0x000fc800000000ff */
[----:B------:R-:W0:Y:S02]  /*04b0*/  @P0 MUFU.RSQ R3, R4 ;  /* 0x0000000400030308 */ /* 0x000e240000001400 */
[----:B0-----:R-:W-:Y:S01]  /*04c0*/  @P0 FMUL.FTZ R5, R4, R3 ;  /* 0x0000000304050220 */ /* 0x001fe20000410000 */
[----:B------:R-:W-:Y:S01]  /*04d0*/  @P0 FMUL.FTZ R7, R3, 0.5 ;  /* 0x3f00000003070820 */ /* 0x000fe20000410000 */
[----:B------:R-:W-:Y:S02]  /*04e0*/  @!P0 MOV R3, R0 ;  /* 0x0000000000038202 */ /* 0x000fe40000000f00 */
[----:B------:R-:W-:-:S04]  /*04f0*/  @P0 FADD.FTZ R6, -R5, -RZ ;  /* 0x800000ff05060221 */ /* 0x000fc80000010100 */
[----:B------:R-:W-:-:S04]  /*0500*/  @P0 FFMA R6, R5, R6, R4 ;  /* 0x0000000605060223 */ /* 0x000fc80000000004 */
[----:B------:R-:W-:-:S04]  /*0510*/  @P0 FFMA R6, R6, R7, R5 ;  /* 0x0000000706060223 */ /* 0x000fc80000000005 */
[----:B------:R-:W-:-:S07]  /*0520*/  @P0 FMUL.FTZ R3, R6, 2.3283064365386962891e-10 ;  /* 0x2f80000006030820 */ /* 0x000fce0000410000 */
.L_x_3:
[----:B------:R-:W-:Y:S01]  /*0530*/  HFMA2 R5, -RZ, RZ, 0, 0 ;  /* 0x00000000ff057431 */ /* 0x000fe200000001ff */
[----:B------:R-:W-:-:S04]  /*0540*/  MOV R4, R8 ;  /* 0x0000000800047202 */ /* 0x000fc80000000f00 */
[----:B------:R-:W-:Y:S05]  /*0550*/  RET.REL.NODEC R4 `(_Z15refineGradientsPdS_ii) ;  /* 0xfffffff804a87950 */ /* 0x000fea0003c3ffff */
.L_x_4:
[----:B------:R-:W-:-:S00]  /*0560*/  BRA `(.L_x_4) ;  /* 0xfffffffc00fc7947 */ /* 0x000fc0000383ffff */
[----:B------:R-:W-:-:S00]  /*0570*/  NOP ;  /* 0x0000000000007918 */ /* 0x000fc00000000000 */
        /* <DEDUP_REMOVED lines=8> */
.L_x_5:


//--------------------- .nv.shared.reserved.0     --------------------------
	.section	.nv.shared.reserved.0,"aw",@nobits
	.weak		__nv_reservedSMEM_offset_0_alias
	.size		__nv_reservedSMEM_offset_0_alias, 0, 64
	.other		__nv_reservedSMEM_offset_0_alias,@"STO_CUDA_RESERVED_SHARED STV_DEFAULT"
__nv_reservedSMEM_offset_0_alias:
	.zero		0
	.zero		64


//--------------------- .nv.constant0._Z15refineGradientsPdS_ii --------------------------
	.section	.nv.constant0._Z15refineGradientsPdS_ii,"a",@progbits
	.sectionflags	@""
	.align	4
.nv.constant0._Z15refineGradientsPdS_ii:
	.zero		920


//--------------------- SYMBOLS --------------------------

	.type		.nv.reservedSmem.offset0,@object
	.size		.nv.reservedSmem.offset0,0x4
